//
// Generated by NVIDIA NVVM Compiler
//
// Compiler Build ID: CL-36424714
// Cuda compilation tools, release 13.0, V13.0.88
// Based on NVVM 20.0.0
//

.version 9.0
.target sm_100
.address_size 64

	// .globl	_Z18computePartialSumsPiS_i
// _ZZ18computePartialSumsPiS_iE13shared_buffer has been demoted

.visible .entry _Z18computePartialSumsPiS_i(
	.param .u64 .ptr .align 1 _Z18computePartialSumsPiS_i_param_0,
	.param .u64 .ptr .align 1 _Z18computePartialSumsPiS_i_param_1,
	.param .u32 _Z18computePartialSumsPiS_i_param_2
)
{
	.reg .pred 	%p<6>;
	.reg .b32 	%r<22>;
	.reg .b64 	%rd<9>;
	// demoted variable
	.shared .align 4 .b8 _ZZ18computePartialSumsPiS_iE13shared_buffer[1024];
	ld.param.u64 	%rd1, [_Z18computePartialSumsPiS_i_param_0];
	ld.param.u64 	%rd2, [_Z18computePartialSumsPiS_i_param_1];
	ld.param.u32 	%r11, [_Z18computePartialSumsPiS_i_param_2];
	mov.u32 	%r1, %tid.x;
	mov.u32 	%r2, %ctaid.x;
	mov.u32 	%r21, %ntid.x;
	mad.lo.s32 	%r4, %r2, %r21, %r1;
	setp.ge.s32 	%p1, %r4, %r11;
	mov.b32 	%r20, 0;
	@%p1 bra 	$L__BB0_2;
	cvta.to.global.u64 	%rd3, %rd1;
	mul.wide.s32 	%rd4, %r4, 4;
	add.s64 	%rd5, %rd3, %rd4;
	ld.global.u32 	%r20, [%rd5];
$L__BB0_2:
	shl.b32 	%r12, %r1, 2;
	mov.u32 	%r13, _ZZ18computePartialSumsPiS_iE13shared_buffer;
	add.s32 	%r7, %r13, %r12;
	st.shared.u32 	[%r7], %r20;
	bar.sync 	0;
	setp.lt.u32 	%p2, %r21, 2;
	@%p2 bra 	$L__BB0_6;
$L__BB0_3:
	shr.u32 	%r9, %r21, 1;
	setp.ge.u32 	%p3, %r1, %r9;
	@%p3 bra 	$L__BB0_5;
	shl.b32 	%r14, %r9, 2;
	add.s32 	%r15, %r7, %r14;
	ld.shared.u32 	%r16, [%r15];
	ld.shared.u32 	%r17, [%r7];
	add.s32 	%r18, %r17, %r16;
	st.shared.u32 	[%r7], %r18;
$L__BB0_5:
	bar.sync 	0;
	setp.gt.u32 	%p4, %r21, 3;
	mov.u32 	%r21, %r9;
	@%p4 bra 	$L__BB0_3;
$L__BB0_6:
	setp.ne.s32 	%p5, %r1, 0;
	@%p5 bra 	$L__BB0_8;
	ld.shared.u32 	%r19, [_ZZ18computePartialSumsPiS_iE13shared_buffer];
	cvta.to.global.u64 	%rd6, %rd2;
	mul.wide.u32 	%rd7, %r2, 4;
	add.s64 	%rd8, %rd6, %rd7;
	st.global.u32 	[%rd8], %r19;
$L__BB0_8:
	ret;

}


// ===== COMPILED SASS (sm_100) =====

	.target	sm_100

	.elftype	@"ET_EXEC"


//--------------------- .note.nv.tkinfo           --------------------------
	.section	.note.nv.tkinfo,"",@"SHT_NOTE"
	.sectionflags	@"SHF_NOTE_NV_TKINFO"
	.tkinfo
        /*0018*/ 	.word	0x00000002
        /*0030*/ 	.string	""
        /*0030*/ 	.string	"ptxas"
        /*0030*/ 	.string	"Cuda compilation tools, release 13.0, V13.0.88"
        /*0030*/ 	.string	"Build cuda_13.0.r13.0/compiler.36424714_0"
        /*0030*/ 	.string	"-arch sm_100 -m 64 "



//--------------------- .note.nv.cuinfo           --------------------------
	.section	.note.nv.cuinfo,"",@"SHT_NOTE"
	.sectionflags	@"SHF_NOTE_NV_CUINFO"
        /*0018*/ 	.short	0x0002
        /*001a*/ 	.short	0x0064
        /*001c*/ 	.short	0x0082
	.zero		2


//--------------------- .nv.info                  --------------------------
	.section	.nv.info,"",@"SHT_CUDA_INFO"
	.align	4


	//----- nvinfo : EIATTR_REGCOUNT
	.align		4
        /*0000*/ 	.byte	0x04, 0x2f
        /*0002*/ 	.short	(.L_1 - .L_0)
	.align		4
.L_0:
        /*0004*/ 	.word	index@(_Z18computePartialSumsPiS_i)
        /*0008*/ 	.word	0x0000000b


	//----- nvinfo : EIATTR_FRAME_SIZE
	.align		4
.L_1:
        /*000c*/ 	.byte	0x04, 0x11
        /*000e*/ 	.short	(.L_3 - .L_2)
	.align		4
.L_2:
        /*0010*/ 	.word	index@(_Z18computePartialSumsPiS_i)
        /*0014*/ 	.word	0x00000000


	//----- nvinfo : EIATTR_MIN_STACK_SIZE
	.align		4
.L_3:
        /*0018*/ 	.byte	0x04, 0x12
        /*001a*/ 	.short	(.L_5 - .L_4)
	.align		4
.L_4:
        /*001c*/ 	.word	index@(_Z18computePartialSumsPiS_i)
        /*0020*/ 	.word	0x00000000
.L_5:


//--------------------- .nv.compat                --------------------------
	.section	.nv.compat,"",@"SHT_CUDA_COMPAT_INFO"
	.align	4
        /*0000*/ 	.byte	0x02, 0x09, 0x00, 0x00, 0x02, 0x02, 0x01, 0x00, 0x02, 0x05, 0x05, 0x00, 0x03, 0x07, 0x01, 0x01
        /*0010*/ 	.byte	0x02, 0x03, 0x00, 0x00, 0x02, 0x06, 0x01, 0x00, 0x04, 0x0b, 0x08, 0x00, 0x09, 0x00, 0x00, 0x00
        /*0020*/ 	.byte	0x00, 0x00, 0x00, 0x00


//--------------------- .nv.info._Z18computePartialSumsPiS_i --------------------------
	.section	.nv.info._Z18computePartialSumsPiS_i,"",@"SHT_CUDA_INFO"
	.sectionflags	@""
	.align	4


	//----- nvinfo : EIATTR_CUDA_API_VERSION
	.align		4
        /*0000*/ 	.byte	0x04, 0x37
        /*0002*/ 	.short	(.L_7 - .L_6)
.L_6:
        /*0004*/ 	.word	0x00000082


	//----- nvinfo : EIATTR_KPARAM_INFO
	.align		4
.L_7:
        /*0008*/ 	.byte	0x04, 0x17
        /*000a*/ 	.short	(.L_9 - .L_8)
.L_8:
        /*000c*/ 	.word	0x00000000
        /*0010*/ 	.short	0x0002
        /*0012*/ 	.short	0x0010
        /*0014*/ 	.byte	0x00, 0xf0, 0x11, 0x00


	//----- nvinfo : EIATTR_KPARAM_INFO
	.align		4
.L_9:
        /*0018*/ 	.byte	0x04, 0x17
        /*001a*/ 	.short	(.L_11 - .L_10)
.L_10:
        /*001c*/ 	.word	0x00000000
        /*0020*/ 	.short	0x0001
        /*0022*/ 	.short	0x0008
        /*0024*/ 	.byte	0x00, 0xf5, 0x21, 0x00


	//----- nvinfo : EIATTR_KPARAM_INFO
	.align		4
.L_11:
        /*0028*/ 	.byte	0x04, 0x17
        /*002a*/ 	.short	(.L_13 - .L_12)
.L_12:
        /*002c*/ 	.word	0x00000000
        /*0030*/ 	.short	0x0000
        /*0032*/ 	.short	0x0000
        /*0034*/ 	.byte	0x00, 0xf5, 0x21, 0x00


	//----- nvinfo : EIATTR_SPARSE_MMA_MASK
	.align		4
.L_13:
        /*0038*/ 	.byte	0x03, 0x50
        /*003a*/ 	.short	0x0000


	//----- nvinfo : EIATTR_MAXREG_COUNT
	.align		4
        /*003c*/ 	.byte	0x03, 0x1b
        /*003e*/ 	.short	0x00ff


	//----- nvinfo : EIATTR_NUM_BARRIERS
	.align		4
        /*0040*/ 	.byte	0x02, 0x4c
        /*0042*/ 	.byte	0x01
	.zero		1


	//----- nvinfo : EIATTR_MERCURY_ISA_VERSION
	.align		4
        /*0044*/ 	.byte	0x03, 0x5f
        /*0046*/ 	.short	0x0101


	//----- nvinfo : EIATTR_VRC_CTA_INIT_COUNT
	.align		4
        /*0048*/ 	.byte	0x02, 0x4a
	.zero		1
	.zero		1


	//----- nvinfo : EIATTR_EXIT_INSTR_OFFSETS
	.align		4
        /*004c*/ 	.byte	0x04, 0x1c
        /*004e*/ 	.short	(.L_15 - .L_14)


	//   ....[0]....
.L_14:
        /*0050*/ 	.word	0x00000210


	//   ....[1]....
        /*0054*/ 	.word	0x00000290


	//----- nvinfo : EIATTR_CBANK_PARAM_SIZE
	.align		4
.L_15:
        /*0058*/ 	.byte	0x03, 0x19
        /*005a*/ 	.short	0x0014


	//----- nvinfo : EIATTR_PARAM_CBANK
	.align		4
        /*005c*/ 	.byte	0x04, 0x0a
        /*005e*/ 	.short	(.L_17 - .L_16)
	.align		4
.L_16:
        /*0060*/ 	.word	index@(.nv.constant0._Z18computePartialSumsPiS_i)
        /*0064*/ 	.short	0x0380
        /*0066*/ 	.short	0x0014


	//----- nvinfo : EIATTR_SW_WAR
	.align		4
.L_17:
        /*0068*/ 	.byte	0x04, 0x36
        /*006a*/ 	.short	(.L_19 - .L_18)
.L_18:
        /*006c*/ 	.word	0x00000008
.L_19:


//--------------------- .nv.callgraph             --------------------------
	.section	.nv.callgraph,"",@"SHT_CUDA_CALLGRAPH"
	.align	4
	.sectionentsize	8
	.align		4
        /*0000*/ 	.word	0x00000000
	.align		4
        /*0004*/ 	.word	0xffffffff
	.align		4
        /*0008*/ 	.word	0x00000000
	.align		4
        /*000c*/ 	.word	0xfffffffe
	.align		4
        /*0010*/ 	.word	0x00000000
	.align		4
        /*0014*/ 	.word	0xfffffffd
	.align		4
        /*0018*/ 	.word	0x00000000
	.align		4
        /*001c*/ 	.word	0xfffffffc


//--------------------- .text._Z18computePartialSumsPiS_i --------------------------
	.section	.text._Z18computePartialSumsPiS_i,"ax",@progbits
	.align	128
        .global         _Z18computePartialSumsPiS_i
        .type           _Z18computePartialSumsPiS_i,@function
        .size           _Z18computePartialSumsPiS_i,(.L_x_3 - _Z18computePartialSumsPiS_i)
        .other          _Z18computePartialSumsPiS_i,@"STO_CUDA_ENTRY STV_DEFAULT"
_Z18computePartialSumsPiS_i:
.text._Z18computePartialSumsPiS_i:
[----:B------:R-:W-:Y:S01]  /*0000*/  LDC R1, c[0x0][0x37c] ;  /* 0x0000df00ff017b82 */ /* 0x000fe20000000800 */
[----:B------:R-:W0:Y:S01]  /*0010*/  S2R R6, SR_TID.X ;  /* 0x0000000000067919 */ /* 0x000e220000002100 */
[----:B------:R-:W0:Y:S01]  /*0020*/  LDCU UR8, c[0x0][0x360] ;  /* 0x00006c00ff0877ac */ /* 0x000e220008000800 */
[----:B------:R-:W-:Y:S01]  /*0030*/  IMAD.MOV.U32 R4, RZ, RZ, RZ ;  /* 0x000000ffff047224 */ /* 0x000fe200078e00ff */
[----:B------:R-:W0:Y:S01]  /*0040*/  S2R R7, SR_CTAID.X ;  /* 0x0000000000077919 */ /* 0x000e220000002500 */
[----:B------:R-:W1:Y:S01]  /*0050*/  LDCU UR4, c[0x0][0x390] ;  /* 0x00007200ff0477ac */ /* 0x000e620008000800 */
[----:B------:R-:W2:Y:S01]  /*0060*/  LDCU.64 UR6, c[0x0][0x358] ;  /* 0x00006b00ff0677ac */ /* 0x000ea20008000a00 */
[----:B0-----:R-:W-:-:S05]  /*0070*/  IMAD R5, R7, UR8, R6 ;  /* 0x0000000807057c24 */ /* 0x001fca000f8e0206 */
[----:B-1----:R-:W-:-:S13]  /*0080*/  ISETP.GE.AND P0, PT, R5, UR4, PT ;  /* 0x0000000405007c0c */ /* 0x002fda000bf06270 */
[----:B------:R-:W0:Y:S02]  /*0090*/  @!P0 LDC.64 R2, c[0x0][0x380] ;  /* 0x0000e000ff028b82 */ /* 0x000e240000000a00 */
[----:B0-----:R-:W-:-:S05]  /*00a0*/  @!P0 IMAD.WIDE R2, R5, 0x4, R2 ;  /* 0x0000000405028825 */ /* 0x001fca00078e0202 */
[----:B--2---:R-:W2:Y:S01]  /*00b0*/  @!P0 LDG.E R4, desc[UR6][R2.64] ;  /* 0x0000000602048981 */ /* 0x004ea2000c1e1900 */
[----:B------:R-:W0:Y:S01]  /*00c0*/  S2UR UR5, SR_CgaCtaId ;  /* 0x00000000000579c3 */ /* 0x000e220000008800 */
[----:B------:R-:W-:Y:S01]  /*00d0*/  IMAD.U32 R0, RZ, RZ, UR8 ;  /* 0x00000008ff007e24 */ /* 0x000fe2000f8e00ff */
[----:B------:R-:W-:Y:S01]  /*00e0*/  UMOV UR4, 0x400 ;  /* 0x0000040000047882 */ /* 0x000fe20000000000 */
[----:B------:R-:W-:-:S03]  /*00f0*/  ISETP.NE.AND P0, PT, R6, RZ, PT ;  /* 0x000000ff0600720c */ /* 0x000fc60003f05270 */
[----:B------:R-:W-:Y:S01]  /*0100*/  ISETP.GE.U32.AND P1, PT, R0, 0x2, PT ;  /* 0x000000020000780c */ /* 0x000fe20003f26070 */
[----:B0-----:R-:W-:-:S06]  /*0110*/  ULEA UR4, UR5, UR4, 0x18 ;  /* 0x0000000405047291 */ /* 0x001fcc000f8ec0ff */
[----:B------:R-:W-:-:S05]  /*0120*/  LEA R5, R6, UR4, 0x2 ;  /* 0x0000000406057c11 */ /* 0x000fca000f8e10ff */
[----:B--2---:R0:W-:Y:S01]  /*0130*/  STS [R5], R4 ;  /* 0x0000000405007388 */ /* 0x0041e20000000800 */
[----:B------:R-:W-:Y:S06]  /*0140*/  BAR.SYNC.DEFER_BLOCKING 0x0 ;  /* 0x0000000000007b1d */ /* 0x000fec0000010000 */
[----:B------:R-:W-:Y:S05]  /*0150*/  @!P1 BRA `(.L_x_0) ;  /* 0x00000000002c9947 */ /* 0x000fea0003800000 */
.L_x_1:
[----:B------:R-:W-:-:S04]  /*0160*/  SHF.R.U32.HI R8, RZ, 0x1, R0 ;  /* 0x00000001ff087819 */ /* 0x000fc80000011600 */
[----:B------:R-:W-:-:S13]  /*0170*/  ISETP.GE.U32.AND P1, PT, R6, R8, PT ;  /* 0x000000080600720c */ /* 0x000fda0003f26070 */
[----:B------:R-:W-:Y:S01]  /*0180*/  @!P1 LEA R2, R8, R5, 0x2 ;  /* 0x0000000508029211 */ /* 0x000fe200078e10ff */
[----:B------:R-:W-:Y:S05]  /*0190*/  @!P1 LDS R3, [R5] ;  /* 0x0000000005039984 */ /* 0x000fea0000000800 */
[----:B------:R-:W0:Y:S02]  /*01a0*/  @!P1 LDS R2, [R2] ;  /* 0x0000000002029984 */ /* 0x000e240000000800 */
[----:B0-----:R-:W-:-:S05]  /*01b0*/  @!P1 IMAD.IADD R4, R2, 0x1, R3 ;  /* 0x0000000102049824 */ /* 0x001fca00078e0203 */
[----:B------:R1:W-:Y:S01]  /*01c0*/  @!P1 STS [R5], R4 ;  /* 0x0000000405009388 */ /* 0x0003e20000000800 */
[----:B------:R-:W-:Y:S01]  /*01d0*/  BAR.SYNC.DEFER_BLOCKING 0x0 ;  /* 0x0000000000007b1d */ /* 0x000fe20000010000 */
[----:B------:R-:W-:Y:S02]  /*01e0*/  ISETP.GT.U32.AND P1, PT, R0, 0x3, PT ;  /* 0x000000030000780c */ /* 0x000fe40003f24070 */
[----:B------:R-:W-:-:S11]  /*01f0*/  MOV R0, R8 ;  /* 0x0000000800007202 */ /* 0x000fd60000000f00 */
[----:B-1----:R-:W-:Y:S05]  /*0200*/  @P1 BRA `(.L_x_1) ;  /* 0xfffffffc00d41947 */ /* 0x002fea000383ffff */
.L_x_0:
[----:B------:R-:W-:Y:S05]  /*0210*/  @P0 EXIT ;  /* 0x000000000000094d */ /* 0x000fea0003800000 */
[----:B------:R-:W1:Y:S01]  /*0220*/  S2UR UR5, SR_CgaCtaId ;  /* 0x00000000000579c3 */ /* 0x000e620000008800 */
[----:B------:R-:W-:-:S07]  /*0230*/  UMOV UR4, 0x400 ;  /* 0x0000040000047882 */ /* 0x000fce0000000000 */
[----:B------:R-:W2:Y:S01]  /*0240*/  LDC.64 R2, c[0x0][0x388] ;  /* 0x0000e200ff027b82 */ /* 0x000ea20000000a00 */
[----:B-1----:R-:W-:Y:S01]  /*0250*/  ULEA UR4, UR5, UR4, 0x18 ;  /* 0x0000000405047291 */ /* 0x002fe2000f8ec0ff */
[----:B--2---:R-:W-:-:S08]  /*0260*/  IMAD.WIDE.U32 R2, R7, 0x4, R2 ;  /* 0x0000000407027825 */ /* 0x004fd000078e0002 */
[----:B0-----:R-:W0:Y:S04]  /*0270*/  LDS R5, [UR4] ;  /* 0x00000004ff057984 */ /* 0x001e280008000800 */
[----:B0-----:R-:W-:Y:S01]  /*0280*/  STG.E desc[UR6][R2.64], R5 ;  /* 0x0000000502007986 */ /* 0x001fe2000c101906 */
[----:B------:R-:W-:Y:S05]  /*0290*/  EXIT ;  /* 0x000000000000794d */ /* 0x000fea0003800000 */
.L_x_2:
[----:B------:R-:W-:-:S00]  /*02a0*/  BRA `(.L_x_2) ;  /* 0xfffffffc00fc7947 */ /* 0x000fc0000383ffff */
[----:B------:R-:W-:-:S00]  /*02b0*/  NOP ;  /* 0x0000000000007918 */ /* 0x000fc00000000000 */
        /* <DEDUP_REMOVED lines=12> */
.L_x_3:


//--------------------- .nv.shared._Z18computePartialSumsPiS_i --------------------------
	.section	.nv.shared._Z18computePartialSumsPiS_i,"aw",@nobits
	.sectionflags	@""
	.align	4
.nv.shared._Z18computePartialSumsPiS_i:
	.zero		2048


//--------------------- .nv.shared.reserved.0     --------------------------
	.section	.nv.shared.reserved.0,"aw",@nobits
	.weak		__nv_reservedSMEM_offset_0_alias
	.size		__nv_reservedSMEM_offset_0_alias, 0, 64
	.other		__nv_reservedSMEM_offset_0_alias,@"STO_CUDA_RESERVED_SHARED STV_DEFAULT"
__nv_reservedSMEM_offset_0_alias:
	.zero		0
	.zero		64


//--------------------- .nv.constant0._Z18computePartialSumsPiS_i --------------------------
	.section	.nv.constant0._Z18computePartialSumsPiS_i,"a",@progbits
	.sectionflags	@""
	.align	4
.nv.constant0._Z18computePartialSumsPiS_i:
	.zero		916


//--------------------- SYMBOLS --------------------------

	.type		.nv.reservedSmem.offset0,@object
	.size		.nv.reservedSmem.offset0,0x4
	.type		.nv.reservedSmem.cap,@object
	.size		.nv.reservedSmem.cap,0x4
